//
// Generated by NVIDIA NVVM Compiler
//
// Compiler Build ID: CL-36424714
// Cuda compilation tools, release 13.0, V13.0.88
// Based on NVVM 20.0.0
//

.version 9.0
.target sm_100
.address_size 64

	// .globl	_Z25StreamingCompactionKernelPiPfiS0_i
// _ZZ25StreamingCompactionKernelPiPfiS0_iE4base has been demoted
// _ZZ25StreamingCompactionKernelPiPfiS0_iE1s has been demoted

.visible .entry _Z25StreamingCompactionKernelPiPfiS0_i(
	.param .u64 .ptr .align 1 _Z25StreamingCompactionKernelPiPfiS0_i_param_0,
	.param .u64 .ptr .align 1 _Z25StreamingCompactionKernelPiPfiS0_i_param_1,
	.param .u32 _Z25StreamingCompactionKernelPiPfiS0_i_param_2,
	.param .u64 .ptr .align 1 _Z25StreamingCompactionKernelPiPfiS0_i_param_3,
	.param .u32 _Z25StreamingCompactionKernelPiPfiS0_i_param_4
)
{
	.reg .pred 	%p<13>;
	.reg .b32 	%r<64>;
	.reg .b32 	%f<3>;
	.reg .b64 	%rd<11>;
	// demoted variable
	.shared .align 4 .u32 _ZZ25StreamingCompactionKernelPiPfiS0_iE4base;
	// demoted variable
	.shared .align 4 .b8 _ZZ25StreamingCompactionKernelPiPfiS0_iE1s[128];
	ld.param.u64 	%rd2, [_Z25StreamingCompactionKernelPiPfiS0_i_param_0];
	ld.param.u64 	%rd4, [_Z25StreamingCompactionKernelPiPfiS0_i_param_1];
	ld.param.u64 	%rd3, [_Z25StreamingCompactionKernelPiPfiS0_i_param_3];
	cvta.to.global.u64 	%rd5, %rd4;
	mov.u32 	%r7, %ctaid.x;
	shl.b32 	%r8, %r7, 5;
	mov.u32 	%r1, %tid.x;
	add.s32 	%r9, %r8, %r1;
	mul.wide.s32 	%rd6, %r9, 4;
	add.s64 	%rd1, %rd5, %rd6;
	ld.global.f32 	%f1, [%rd1];
	setp.lt.f32 	%p1, %f1, 0f3F000000;
	selp.u32 	%r2, 1, 0, %p1;
	{ 
	.reg .pred 	%p1; 
	setp.ne.u32 	%p1, %r2, 0; 
	bar.red.popc.u32 	%r3, 0, %p1; 
	}
	setp.ne.s32 	%p2, %r1, 0;
	@%p2 bra 	$L__BB0_2;
	cvta.to.global.u64 	%rd7, %rd2;
	atom.global.add.u32 	%r10, [%rd7], %r3;
	st.shared.u32 	[_ZZ25StreamingCompactionKernelPiPfiS0_iE4base], %r10;
$L__BB0_2:
	shl.b32 	%r11, %r1, 2;
	mov.u32 	%r12, _ZZ25StreamingCompactionKernelPiPfiS0_iE1s;
	add.s32 	%r4, %r12, %r11;
	st.shared.u32 	[%r4], %r2;
	bar.sync 	0;
	add.s32 	%r5, %r1, 1;
	setp.gt.u32 	%p3, %r1, 15;
	@%p3 bra 	$L__BB0_4;
	shl.b32 	%r13, %r5, 3;
	add.s32 	%r15, %r12, %r13;
	ld.shared.u32 	%r16, [%r15+-8];
	ld.shared.u32 	%r17, [%r15+-4];
	add.s32 	%r18, %r17, %r16;
	st.shared.u32 	[%r15+-4], %r18;
$L__BB0_4:
	bar.sync 	0;
	setp.gt.u32 	%p4, %r1, 7;
	@%p4 bra 	$L__BB0_6;
	shl.b32 	%r19, %r5, 4;
	add.s32 	%r21, %r12, %r19;
	ld.shared.u32 	%r22, [%r21+-12];
	ld.shared.u32 	%r23, [%r21+-4];
	add.s32 	%r24, %r23, %r22;
	st.shared.u32 	[%r21+-4], %r24;
$L__BB0_6:
	bar.sync 	0;
	setp.gt.u32 	%p5, %r1, 3;
	@%p5 bra 	$L__BB0_8;
	shl.b32 	%r25, %r5, 5;
	add.s32 	%r27, %r12, %r25;
	ld.shared.u32 	%r28, [%r27+-20];
	ld.shared.u32 	%r29, [%r27+-4];
	add.s32 	%r30, %r29, %r28;
	st.shared.u32 	[%r27+-4], %r30;
$L__BB0_8:
	bar.sync 	0;
	setp.gt.u32 	%p6, %r1, 1;
	@%p6 bra 	$L__BB0_10;
	shl.b32 	%r31, %r5, 6;
	add.s32 	%r33, %r12, %r31;
	ld.shared.u32 	%r34, [%r33+-36];
	ld.shared.u32 	%r35, [%r33+-4];
	add.s32 	%r36, %r35, %r34;
	st.shared.u32 	[%r33+-4], %r36;
$L__BB0_10:
	setp.ne.s32 	%p7, %r1, 0;
	bar.sync 	0;
	@%p7 bra 	$L__BB0_12;
	ld.shared.u32 	%r37, [_ZZ25StreamingCompactionKernelPiPfiS0_iE1s+60];
	ld.shared.u32 	%r38, [_ZZ25StreamingCompactionKernelPiPfiS0_iE1s+124];
	add.s32 	%r39, %r38, %r37;
	st.shared.u32 	[_ZZ25StreamingCompactionKernelPiPfiS0_iE1s+124], %r39;
$L__BB0_12:
	setp.ne.s32 	%p8, %r1, 0;
	bar.sync 	0;
	shl.b32 	%r6, %r5, 1;
	@%p8 bra 	$L__BB0_14;
	ld.shared.u32 	%r40, [_ZZ25StreamingCompactionKernelPiPfiS0_iE1s+60];
	ld.shared.u32 	%r41, [_ZZ25StreamingCompactionKernelPiPfiS0_iE1s+92];
	add.s32 	%r42, %r41, %r40;
	st.shared.u32 	[_ZZ25StreamingCompactionKernelPiPfiS0_iE1s+92], %r42;
$L__BB0_14:
	bar.sync 	0;
	setp.gt.u32 	%p9, %r1, 2;
	@%p9 bra 	$L__BB0_16;
	shl.b32 	%r43, %r6, 4;
	add.s32 	%r45, %r12, %r43;
	ld.shared.u32 	%r46, [%r45+-4];
	ld.shared.u32 	%r47, [%r45+12];
	add.s32 	%r48, %r47, %r46;
	st.shared.u32 	[%r45+12], %r48;
$L__BB0_16:
	bar.sync 	0;
	setp.gt.u32 	%p10, %r1, 6;
	@%p10 bra 	$L__BB0_18;
	shl.b32 	%r49, %r6, 3;
	add.s32 	%r51, %r12, %r49;
	ld.shared.u32 	%r52, [%r51+-4];
	ld.shared.u32 	%r53, [%r51+4];
	add.s32 	%r54, %r53, %r52;
	st.shared.u32 	[%r51+4], %r54;
$L__BB0_18:
	bar.sync 	0;
	setp.gt.u32 	%p11, %r1, 14;
	@%p11 bra 	$L__BB0_20;
	add.s32 	%r56, %r4, %r11;
	ld.shared.u32 	%r57, [%r56+4];
	ld.shared.u32 	%r58, [%r56+8];
	add.s32 	%r59, %r58, %r57;
	st.shared.u32 	[%r56+8], %r59;
$L__BB0_20:
	setp.geu.f32 	%p12, %f1, 0f3F000000;
	bar.sync 	0;
	@%p12 bra 	$L__BB0_22;
	ld.global.f32 	%f2, [%rd1];
	ld.shared.u32 	%r60, [_ZZ25StreamingCompactionKernelPiPfiS0_iE4base];
	ld.shared.u32 	%r61, [%r4];
	add.s32 	%r62, %r60, %r61;
	add.s32 	%r63, %r62, -1;
	cvta.to.global.u64 	%rd8, %rd3;
	mul.wide.s32 	%rd9, %r63, 4;
	add.s64 	%rd10, %rd8, %rd9;
	st.global.f32 	[%rd10], %f2;
$L__BB0_22:
	ret;

}


// ===== COMPILED SASS (sm_100) =====

	.target	sm_100

	.elftype	@"ET_EXEC"


//--------------------- .note.nv.tkinfo           --------------------------
	.section	.note.nv.tkinfo,"",@"SHT_NOTE"
	.sectionflags	@"SHF_NOTE_NV_TKINFO"
	.tkinfo
        /*0018*/ 	.word	0x00000002
        /*0030*/ 	.string	""
        /*0030*/ 	.string	"ptxas"
        /*0030*/ 	.string	"Cuda compilation tools, release 13.0, V13.0.88"
        /*0030*/ 	.string	"Build cuda_13.0.r13.0/compiler.36424714_0"
        /*0030*/ 	.string	"-arch sm_100 -m 64 "



//--------------------- .note.nv.cuinfo           --------------------------
	.section	.note.nv.cuinfo,"",@"SHT_NOTE"
	.sectionflags	@"SHF_NOTE_NV_CUINFO"
        /*0018*/ 	.short	0x0002
        /*001a*/ 	.short	0x0064
        /*001c*/ 	.short	0x0082
	.zero		2


//--------------------- .nv.info                  --------------------------
	.section	.nv.info,"",@"SHT_CUDA_INFO"
	.align	4


	//----- nvinfo : EIATTR_REGCOUNT
	.align		4
        /*0000*/ 	.byte	0x04, 0x2f
        /*0002*/ 	.short	(.L_1 - .L_0)
	.align		4
.L_0:
        /*0004*/ 	.word	index@(_Z25StreamingCompactionKernelPiPfiS0_i)
        /*0008*/ 	.word	0x00000014


	//----- nvinfo : EIATTR_FRAME_SIZE
	.align		4
.L_1:
        /*000c*/ 	.byte	0x04, 0x11
        /*000e*/ 	.short	(.L_3 - .L_2)
	.align		4
.L_2:
        /*0010*/ 	.word	index@(_Z25StreamingCompactionKernelPiPfiS0_i)
        /*0014*/ 	.word	0x00000000


	//----- nvinfo : EIATTR_MIN_STACK_SIZE
	.align		4
.L_3:
        /*0018*/ 	.byte	0x04, 0x12
        /*001a*/ 	.short	(.L_5 - .L_4)
	.align		4
.L_4:
        /*001c*/ 	.word	index@(_Z25StreamingCompactionKernelPiPfiS0_i)
        /*0020*/ 	.word	0x00000000
.L_5:


//--------------------- .nv.compat                --------------------------
	.section	.nv.compat,"",@"SHT_CUDA_COMPAT_INFO"
	.align	4
        /*0000*/ 	.byte	0x02, 0x09, 0x00, 0x00, 0x02, 0x02, 0x01, 0x00, 0x02, 0x05, 0x05, 0x00, 0x03, 0x07, 0x01, 0x01
        /*0010*/ 	.byte	0x02, 0x03, 0x00, 0x00, 0x02, 0x06, 0x01, 0x00, 0x04, 0x0b, 0x08, 0x00, 0x01, 0x00, 0x00, 0x00
        /*0020*/ 	.byte	0x00, 0x00, 0x00, 0x00


//--------------------- .nv.info._Z25StreamingCompactionKernelPiPfiS0_i --------------------------
	.section	.nv.info._Z25StreamingCompactionKernelPiPfiS0_i,"",@"SHT_CUDA_INFO"
	.sectionflags	@""
	.align	4


	//----- nvinfo : EIATTR_CUDA_API_VERSION
	.align		4
        /*0000*/ 	.byte	0x04, 0x37
        /*0002*/ 	.short	(.L_7 - .L_6)
.L_6:
        /*0004*/ 	.word	0x00000082


	//----- nvinfo : EIATTR_KPARAM_INFO
	.align		4
.L_7:
        /*0008*/ 	.byte	0x04, 0x17
        /*000a*/ 	.short	(.L_9 - .L_8)
.L_8:
        /*000c*/ 	.word	0x00000000
        /*0010*/ 	.short	0x0004
        /*0012*/ 	.short	0x0020
        /*0014*/ 	.byte	0x00, 0xf0, 0x11, 0x00


	//----- nvinfo : EIATTR_KPARAM_INFO
	.align		4
.L_9:
        /*0018*/ 	.byte	0x04, 0x17
        /*001a*/ 	.short	(.L_11 - .L_10)
.L_10:
        /*001c*/ 	.word	0x00000000
        /*0020*/ 	.short	0x0003
        /*0022*/ 	.short	0x0018
        /*0024*/ 	.byte	0x00, 0xf5, 0x21, 0x00


	//----- nvinfo : EIATTR_KPARAM_INFO
	.align		4
.L_11:
        /*0028*/ 	.byte	0x04, 0x17
        /*002a*/ 	.short	(.L_13 - .L_12)
.L_12:
        /*002c*/ 	.word	0x00000000
        /*0030*/ 	.short	0x0002
        /*0032*/ 	.short	0x0010
        /*0034*/ 	.byte	0x00, 0xf0, 0x11, 0x00


	//----- nvinfo : EIATTR_KPARAM_INFO
	.align		4
.L_13:
        /*0038*/ 	.byte	0x04, 0x17
        /*003a*/ 	.short	(.L_15 - .L_14)
.L_14:
        /*003c*/ 	.word	0x00000000
        /*0040*/ 	.short	0x0001
        /*0042*/ 	.short	0x0008
        /*0044*/ 	.byte	0x00, 0xf5, 0x21, 0x00


	//----- nvinfo : EIATTR_KPARAM_INFO
	.align		4
.L_15:
        /*0048*/ 	.byte	0x04, 0x17
        /*004a*/ 	.short	(.L_17 - .L_16)
.L_16:
        /*004c*/ 	.word	0x00000000
        /*0050*/ 	.short	0x0000
        /*0052*/ 	.short	0x0000
        /*0054*/ 	.byte	0x00, 0xf5, 0x21, 0x00


	//----- nvinfo : EIATTR_SPARSE_MMA_MASK
	.align		4
.L_17:
        /*0058*/ 	.byte	0x03, 0x50
        /*005a*/ 	.short	0x0000


	//----- nvinfo : EIATTR_MAXREG_COUNT
	.align		4
        /*005c*/ 	.byte	0x03, 0x1b
        /*005e*/ 	.short	0x00ff


	//----- nvinfo : EIATTR_NUM_BARRIERS
	.align		4
        /*0060*/ 	.byte	0x02, 0x4c
        /*0062*/ 	.byte	0x01
	.zero		1


	//----- nvinfo : EIATTR_MERCURY_ISA_VERSION
	.align		4
        /*0064*/ 	.byte	0x03, 0x5f
        /*0066*/ 	.short	0x0101


	//----- nvinfo : EIATTR_VRC_CTA_INIT_COUNT
	.align		4
        /*0068*/ 	.byte	0x02, 0x4a
	.zero		1
	.zero		1


	//----- nvinfo : EIATTR_EXIT_INSTR_OFFSETS
	.align		4
        /*006c*/ 	.byte	0x04, 0x1c
        /*006e*/ 	.short	(.L_19 - .L_18)


	//   ....[0]....
.L_18:
        /*0070*/ 	.word	0x000005a0


	//   ....[1]....
        /*0074*/ 	.word	0x00000630


	//----- nvinfo : EIATTR_CRS_STACK_SIZE
	.align		4
.L_19:
        /*0078*/ 	.byte	0x04, 0x1e
        /*007a*/ 	.short	(.L_21 - .L_20)
.L_20:
        /*007c*/ 	.word	0x00000000


	//----- nvinfo : EIATTR_CBANK_PARAM_SIZE
	.align		4
.L_21:
        /*0080*/ 	.byte	0x03, 0x19
        /*0082*/ 	.short	0x0024


	//----- nvinfo : EIATTR_PARAM_CBANK
	.align		4
        /*0084*/ 	.byte	0x04, 0x0a
        /*0086*/ 	.short	(.L_23 - .L_22)
	.align		4
.L_22:
        /*0088*/ 	.word	index@(.nv.constant0._Z25StreamingCompactionKernelPiPfiS0_i)
        /*008c*/ 	.short	0x0380
        /*008e*/ 	.short	0x0024


	//----- nvinfo : EIATTR_SW_WAR
	.align		4
.L_23:
        /*0090*/ 	.byte	0x04, 0x36
        /*0092*/ 	.short	(.L_25 - .L_24)
.L_24:
        /*0094*/ 	.word	0x00000008
.L_25:


//--------------------- .nv.callgraph             --------------------------
	.section	.nv.callgraph,"",@"SHT_CUDA_CALLGRAPH"
	.align	4
	.sectionentsize	8
	.align		4
        /*0000*/ 	.word	0x00000000
	.align		4
        /*0004*/ 	.word	0xffffffff
	.align		4
        /*0008*/ 	.word	0x00000000
	.align		4
        /*000c*/ 	.word	0xfffffffe
	.align		4
        /*0010*/ 	.word	0x00000000
	.align		4
        /*0014*/ 	.word	0xfffffffd
	.align		4
        /*0018*/ 	.word	0x00000000
	.align		4
        /*001c*/ 	.word	0xfffffffc


//--------------------- .text._Z25StreamingCompactionKernelPiPfiS0_i --------------------------
	.section	.text._Z25StreamingCompactionKernelPiPfiS0_i,"ax",@progbits
	.align	128
        .global         _Z25StreamingCompactionKernelPiPfiS0_i
        .type           _Z25StreamingCompactionKernelPiPfiS0_i,@function
        .size           _Z25StreamingCompactionKernelPiPfiS0_i,(.L_x_3 - _Z25StreamingCompactionKernelPiPfiS0_i)
        .other          _Z25StreamingCompactionKernelPiPfiS0_i,@"STO_CUDA_ENTRY STV_DEFAULT"
_Z25StreamingCompactionKernelPiPfiS0_i:
.text._Z25StreamingCompactionKernelPiPfiS0_i:
[----:B------:R-:W-:Y:S01]  /*0000*/  LDC R1, c[0x0][0x37c] ;  /* 0x0000df00ff017b82 */ /* 0x000fe20000000800 */
[----:B------:R-:W0:Y:S07]  /*0010*/  S2R R0, SR_TID.X ;  /* 0x0000000000007919 */ /* 0x000e2e0000002100 */
[----:B------:R-:W1:Y:S01]  /*0020*/  LDC.64 R2, c[0x0][0x388] ;  /* 0x0000e200ff027b82 */ /* 0x000e620000000a00 */
[----:B------:R-:W2:Y:S01]  /*0030*/  LDCU.64 UR6, c[0x0][0x358] ;  /* 0x00006b00ff0677ac */ /* 0x000ea20008000a00 */
[----:B------:R-:W0:Y:S02]  /*0040*/  S2R R5, SR_CTAID.X ;  /* 0x0000000000057919 */ /* 0x000e240000002500 */
[----:B0-----:R-:W-:-:S04]  /*0050*/  IMAD R5, R5, 0x20, R0 ;  /* 0x0000002005057824 */ /* 0x001fc800078e0200 */
[----:B-1----:R-:W-:-:S05]  /*0060*/  IMAD.WIDE R2, R5, 0x4, R2 ;  /* 0x0000000405027825 */ /* 0x002fca00078e0202 */
[----:B--2---:R-:W2:Y:S01]  /*0070*/  LDG.E R6, desc[UR6][R2.64] ;  /* 0x0000000602067981 */ /* 0x004ea2000c1e1900 */
[----:B------:R-:W-:Y:S01]  /*0080*/  MOV R5, 0x400 ;  /* 0x0000040000057802 */ /* 0x000fe20000000f00 */
[----:B------:R-:W-:Y:S01]  /*0090*/  BSSY.RECONVERGENT B0, `(.L_x_0) ;  /* 0x0000013000007945 */ /* 0x000fe20003800200 */
[C---:B------:R-:W-:Y:S01]  /*00a0*/  ISETP.NE.AND P1, PT, R0.reuse, RZ, PT ;  /* 0x000000ff0000720c */ /* 0x040fe20003f25270 */
[----:B------:R-:W0:Y:S01]  /*00b0*/  S2R R4, SR_CgaCtaId ;  /* 0x0000000000047919 */ /* 0x000e220000008800 */
[----:B------:R-:W-:Y:S01]  /*00c0*/  ISETP.GT.U32.AND P3, PT, R0, 0xf, PT ;  /* 0x0000000f0000780c */ /* 0x000fe20003f64070 */
[----:B------:R-:W-:-:S05]  /*00d0*/  VIADD R9, R5, 0x4 ;  /* 0x0000000405097836 */ /* 0x000fca0000000000 */
[----:B0-----:R-:W-:-:S05]  /*00e0*/  LEA R9, R4, R9, 0x18 ;  /* 0x0000000904097211 */ /* 0x001fca00078ec0ff */
[C-C-:B------:R-:W-:Y:S02]  /*00f0*/  IMAD R7, R0.reuse, 0x4, R9.reuse ;  /* 0x0000000400077824 */ /* 0x140fe400078e0209 */
[----:B------:R-:W-:Y:S01]  /*0100*/  @!P3 IMAD R15, R0, 0x8, R9 ;  /* 0x00000008000fb824 */ /* 0x000fe200078e0209 */
[----:B--2---:R-:W-:-:S04]  /*0110*/  FSETP.GEU.AND P0, PT, R6, 0.5, PT ;  /* 0x3f0000000600780b */ /* 0x004fc80003f0e000 */
[----:B------:R-:W-:-:S09]  /*0120*/  SEL R6, RZ, 0x1, P0 ;  /* 0x00000001ff067807 */ /* 0x000fd20000000000 */
[----:B------:R-:W-:Y:S06]  /*0130*/  BAR.RED.POPC.DEFER_BLOCKING 0x0, !P0 ;  /* 0x0000000000007b1d */ /* 0x000fec0004014000 */
[----:B------:R-:W0:Y:S01]  /*0140*/  B2R.RESULT R13 ;  /* 0x00000000000d731c */ /* 0x000e2200000e4000 */
[----:B------:R-:W-:Y:S05]  /*0150*/  @P1 BRA `(.L_x_1) ;  /* 0x0000000000181947 */ /* 0x000fea0003800000 */
[----:B------:R-:W0:Y:S02]  /*0160*/  LDC.64 R10, c[0x0][0x380] ;  /* 0x0000e000ff0a7b82 */ /* 0x000e240000000a00 */
[----:B0-----:R-:W2:Y:S06]  /*0170*/  ATOMG.E.ADD.STRONG.GPU PT, R10, desc[UR6][R10.64], R13 ;  /* 0x8000000d0a0a79a8 */ /* 0x001eac00081ef106 */
[----:B------:R-:W0:Y:S01]  /*0180*/  S2UR UR5, SR_CgaCtaId ;  /* 0x00000000000579c3 */ /* 0x000e220000008800 */
[----:B------:R-:W-:Y:S02]  /*0190*/  UMOV UR4, 0x400 ;  /* 0x0000040000047882 */ /* 0x000fe40000000000 */
[----:B0-----:R-:W-:-:S09]  /*01a0*/  ULEA UR4, UR5, UR4, 0x18 ;  /* 0x0000000405047291 */ /* 0x001fd2000f8ec0ff */
[----:B--2---:R1:W-:Y:S03]  /*01b0*/  STS [UR4], R10 ;  /* 0x0000000aff007988 */ /* 0x0043e60008000804 */
.L_x_1:
[----:B------:R-:W-:Y:S05]  /*01c0*/  BSYNC.RECONVERGENT B0 ;  /* 0x0000000000007941 */ /* 0x000fea0003800200 */
.L_x_0:
[----:B------:R-:W-:Y:S01]  /*01d0*/  STS [R7], R6 ;  /* 0x0000000607007388 */ /* 0x000fe20000000800 */
[----:B------:R-:W-:Y:S01]  /*01e0*/  BAR.SYNC.DEFER_BLOCKING 0x0 ;  /* 0x0000000000007b1d */ /* 0x000fe20000010000 */
[----:B------:R-:W-:-:S13]  /*01f0*/  ISETP.GT.U32.AND P2, PT, R0, 0x7, PT ;  /* 0x000000070000780c */ /* 0x000fda0003f44070 */
[----:B0-----:R-:W-:Y:S01]  /*0200*/  @!P2 IMAD R13, R0, 0x10, R9 ;  /* 0x00000010000da824 */ /* 0x001fe200078e0209 */
[----:B------:R-:W-:Y:S04]  /*0210*/  @!P3 LDS R8, [R15] ;  /* 0x000000000f08b984 */ /* 0x000fe80000000800 */
[----:B------:R-:W0:Y:S02]  /*0220*/  @!P3 LDS R11, [R15+0x4] ;  /* 0x000004000f0bb984 */ /* 0x000e240000000800 */
[----:B0-----:R-:W-:-:S05]  /*0230*/  @!P3 IADD3 R8, PT, PT, R8, R11, RZ ;  /* 0x0000000b0808b210 */ /* 0x001fca0007ffe0ff */
[----:B------:R-:W-:Y:S01]  /*0240*/  @!P3 STS [R15+0x4], R8 ;  /* 0x000004080f00b388 */ /* 0x000fe20000000800 */
[----:B------:R-:W-:Y:S01]  /*0250*/  BAR.SYNC.DEFER_BLOCKING 0x0 ;  /* 0x0000000000007b1d */ /* 0x000fe20000010000 */
[----:B------:R-:W-:-:S13]  /*0260*/  ISETP.GT.U32.AND P3, PT, R0, 0x3, PT ;  /* 0x000000030000780c */ /* 0x000fda0003f64070 */
[----:B------:R-:W-:Y:S01]  /*0270*/  @!P3 IMAD R17, R0, 0x20, R9 ;  /* 0x000000200011b824 */ /* 0x000fe200078e0209 */
[----:B-1----:R-:W-:Y:S04]  /*0280*/  @!P2 LDS R10, [R13+0x4] ;  /* 0x000004000d0aa984 */ /* 0x002fe80000000800 */
[----:B------:R-:W0:Y:S02]  /*0290*/  @!P2 LDS R11, [R13+0xc] ;  /* 0x00000c000d0ba984 */ /* 0x000e240000000800 */
[----:B0-----:R-:W-:-:S05]  /*02a0*/  @!P2 IMAD.IADD R10, R10, 0x1, R11 ;  /* 0x000000010a0aa824 */ /* 0x001fca00078e020b */
[----:B------:R0:W-:Y:S01]  /*02b0*/  @!P2 STS [R13+0xc], R10 ;  /* 0x00000c0a0d00a388 */ /* 0x0001e20000000800 */
[----:B------:R-:W-:Y:S01]  /*02c0*/  BAR.SYNC.DEFER_BLOCKING 0x0 ;  /* 0x0000000000007b1d */ /* 0x000fe20000010000 */
[----:B------:R-:W-:Y:S02]  /*02d0*/  ISETP.GT.U32.AND P2, PT, R0, 0x1, PT ;  /* 0x000000010000780c */ /* 0x000fe40003f44070 */
[----:B0-----:R-:W-:-:S11]  /*02e0*/  @!P1 LEA R13, R4, R5, 0x18 ;  /* 0x00000005040d9211 */ /* 0x001fd600078ec0ff */
[----:B------:R-:W-:Y:S01]  /*02f0*/  @!P2 IMAD R15, R0, 0x40, R9 ;  /* 0x00000040000fa824 */ /* 0x000fe200078e0209 */
[----:B------:R-:W-:Y:S04]  /*0300*/  @!P3 LDS R6, [R17+0xc] ;  /* 0x00000c001106b984 */ /* 0x000fe80000000800 */
[----:B------:R-:W0:Y:S02]  /*0310*/  @!P3 LDS R11, [R17+0x1c] ;  /* 0x00001c00110bb984 */ /* 0x000e240000000800 */
[----:B0-----:R-:W-:-:S05]  /*0320*/  @!P3 IADD3 R6, PT, PT, R6, R11, RZ ;  /* 0x0000000b0606b210 */ /* 0x001fca0007ffe0ff */
[----:B------:R0:W-:Y:S01]  /*0330*/  @!P3 STS [R17+0x1c], R6 ;  /* 0x00001c061100b388 */ /* 0x0001e20000000800 */
[----:B------:R-:W-:Y:S01]  /*0340*/  BAR.SYNC.DEFER_BLOCKING 0x0 ;  /* 0x0000000000007b1d */ /* 0x000fe20000010000 */
[----:B0-----:R-:W-:-:S05]  /*0350*/  @!P1 LEA R17, R4, R5, 0x18 ;  /* 0x0000000504119211 */ /* 0x001fca00078ec0ff */
[----:B------:R-:W-:Y:S04]  /*0360*/  @!P2 LDS R8, [R15+0x1c] ;  /* 0x00001c000f08a984 */ /* 0x000fe80000000800 */
[----:B------:R-:W0:Y:S02]  /*0370*/  @!P2 LDS R11, [R15+0x3c] ;  /* 0x00003c000f0ba984 */ /* 0x000e240000000800 */
[----:B0-----:R-:W-:-:S05]  /*0380*/  @!P2 IMAD.IADD R8, R8, 0x1, R11 ;  /* 0x000000010808a824 */ /* 0x001fca00078e020b */
[----:B------:R0:W-:Y:S01]  /*0390*/  @!P2 STS [R15+0x3c], R8 ;  /* 0x00003c080f00a388 */ /* 0x0001e20000000800 */
[----:B------:R-:W-:Y:S01]  /*03a0*/  BAR.SYNC.DEFER_BLOCKING 0x0 ;  /* 0x0000000000007b1d */ /* 0x000fe20000010000 */
[----:B------:R-:W-:-:S13]  /*03b0*/  ISETP.GT.U32.AND P2, PT, R0, 0x2, PT ;  /* 0x000000020000780c */ /* 0x000fda0003f44070 */
[----:B0-----:R-:W-:Y:S01]  /*03c0*/  @!P2 IMAD R15, R0, 0x20, R9 ;  /* 0x00000020000fa824 */ /* 0x001fe200078e0209 */
[----:B------:R-:W-:Y:S04]  /*03d0*/  @!P1 LDS R10, [R13+0x40] ;  /* 0x000040000d0a9984 */ /* 0x000fe80000000800 */
[----:B------:R-:W0:Y:S02]  /*03e0*/  @!P1 LDS R11, [R13+0x80] ;  /* 0x000080000d0b9984 */ /* 0x000e240000000800 */
[----:B0-----:R-:W-:-:S05]  /*03f0*/  @!P1 IMAD.IADD R10, R10, 0x1, R11 ;  /* 0x000000010a0a9824 */ /* 0x001fca00078e020b */
[----:B------:R-:W-:Y:S01]  /*0400*/  @!P1 STS [R13+0x80], R10 ;  /* 0x0000800a0d009388 */ /* 0x000fe20000000800 */
[----:B------:R-:W-:Y:S06]  /*0410*/  BAR.SYNC.DEFER_BLOCKING 0x0 ;  /* 0x0000000000007b1d */ /* 0x000fec0000010000 */
[----:B------:R-:W-:Y:S04]  /*0420*/  @!P1 LDS R6, [R17+0x40] ;  /* 0x0000400011069984 */ /* 0x000fe80000000800 */
[----:B------:R-:W0:Y:S02]  /*0430*/  @!P1 LDS R11, [R17+0x60] ;  /* 0x00006000110b9984 */ /* 0x000e240000000800 */
[----:B0-----:R-:W-:-:S05]  /*0440*/  @!P1 IADD3 R6, PT, PT, R6, R11, RZ ;  /* 0x0000000b06069210 */ /* 0x001fca0007ffe0ff */
[----:B------:R-:W-:Y:S01]  /*0450*/  @!P1 STS [R17+0x60], R6 ;  /* 0x0000600611009388 */ /* 0x000fe20000000800 */
[----:B------:R-:W-:Y:S01]  /*0460*/  BAR.SYNC.DEFER_BLOCKING 0x0 ;  /* 0x0000000000007b1d */ /* 0x000fe20000010000 */
[----:B------:R-:W-:-:S13]  /*0470*/  ISETP.GT.U32.AND P1, PT, R0, 0x6, PT ;  /* 0x000000060000780c */ /* 0x000fda0003f24070 */
[----:B------:R-:W-:Y:S01]  /*0480*/  @!P1 IMAD R12, R0, 0x10, R9 ;  /* 0x00000010000c9824 */ /* 0x000fe200078e0209 */
[----:B------:R-:W-:Y:S04]  /*0490*/  @!P2 LDS R8, [R15+0x1c] ;  /* 0x00001c000f08a984 */ /* 0x000fe80000000800 */
[----:B------:R-:W0:Y:S02]  /*04a0*/  @!P2 LDS R11, [R15+0x2c] ;  /* 0x00002c000f0ba984 */ /* 0x000e240000000800 */
[----:B0-----:R-:W-:-:S05]  /*04b0*/  @!P2 IMAD.IADD R8, R8, 0x1, R11 ;  /* 0x000000010808a824 */ /* 0x001fca00078e020b */
[----:B------:R-:W-:Y:S01]  /*04c0*/  @!P2 STS [R15+0x2c], R8 ;  /* 0x00002c080f00a388 */ /* 0x000fe20000000800 */
[----:B------:R-:W-:Y:S01]  /*04d0*/  BAR.SYNC.DEFER_BLOCKING 0x0 ;  /* 0x0000000000007b1d */ /* 0x000fe20000010000 */
[----:B------:R-:W-:-:S13]  /*04e0*/  ISETP.GT.U32.AND P2, PT, R0, 0xe, PT ;  /* 0x0000000e0000780c */ /* 0x000fda0003f44070 */
[----:B------:R-:W-:Y:S01]  /*04f0*/  @!P2 IMAD R0, R0, 0x4, R7 ;  /* 0x000000040000a824 */ /* 0x000fe200078e0207 */
[----:B------:R-:W-:Y:S04]  /*0500*/  @!P1 LDS R9, [R12+0xc] ;  /* 0x00000c000c099984 */ /* 0x000fe80000000800 */
[----:B------:R-:W0:Y:S02]  /*0510*/  @!P1 LDS R10, [R12+0x14] ;  /* 0x000014000c0a9984 */ /* 0x000e240000000800 */
[----:B0-----:R-:W-:-:S05]  /*0520*/  @!P1 IADD3 R9, PT, PT, R9, R10, RZ ;  /* 0x0000000a09099210 */ /* 0x001fca0007ffe0ff */
[----:B------:R-:W-:Y:S01]  /*0530*/  @!P1 STS [R12+0x14], R9 ;  /* 0x000014090c009388 */ /* 0x000fe20000000800 */
[----:B------:R-:W-:Y:S06]  /*0540*/  BAR.SYNC.DEFER_BLOCKING 0x0 ;  /* 0x0000000000007b1d */ /* 0x000fec0000010000 */
[----:B------:R-:W-:Y:S04]  /*0550*/  @!P2 LDS R6, [R0+0x4] ;  /* 0x000004000006a984 */ /* 0x000fe80000000800 */
[----:B------:R-:W0:Y:S02]  /*0560*/  @!P2 LDS R11, [R0+0x8] ;  /* 0x00000800000ba984 */ /* 0x000e240000000800 */
[----:B0-----:R-:W-:-:S05]  /*0570*/  @!P2 IMAD.IADD R11, R6, 0x1, R11 ;  /* 0x00000001060ba824 */ /* 0x001fca00078e020b */
[----:B------:R0:W-:Y:S01]  /*0580*/  @!P2 STS [R0+0x8], R11 ;  /* 0x0000080b0000a388 */ /* 0x0001e20000000800 */
[----:B------:R-:W-:Y:S06]  /*0590*/  BAR.SYNC.DEFER_BLOCKING 0x0 ;  /* 0x0000000000007b1d */ /* 0x000fec0000010000 */
[----:B------:R-:W-:Y:S05]  /*05a0*/  @P0 EXIT ;  /* 0x000000000000094d */ /* 0x000fea0003800000 */
[----:B------:R-:W2:Y:S01]  /*05b0*/  LDG.E R3, desc[UR6][R2.64] ;  /* 0x0000000602037981 */ /* 0x000ea2000c1e1900 */
[----:B0-----:R-:W-:Y:S02]  /*05c0*/  LEA R0, R4, R5, 0x18 ;  /* 0x0000000504007211 */ /* 0x001fe400078ec0ff */
[----:B------:R-:W0:Y:S01]  /*05d0*/  LDC.64 R4, c[0x0][0x398] ;  /* 0x0000e600ff047b82 */ /* 0x000e220000000a00 */
[----:B------:R-:W-:Y:S04]  /*05e0*/  LDS R7, [R7] ;  /* 0x0000000007077984 */ /* 0x000fe80000000800 */
[----:B------:R-:W1:Y:S02]  /*05f0*/  LDS R0, [R0] ;  /* 0x0000000000007984 */ /* 0x000e640000000800 */
[----:B-1----:R-:W-:-:S05]  /*0600*/  IADD3 R9, PT, PT, R0, -0x1, R7 ;  /* 0xffffffff00097810 */ /* 0x002fca0007ffe007 */
[----:B0-----:R-:W-:-:S05]  /*0610*/  IMAD.WIDE R4, R9, 0x4, R4 ;  /* 0x0000000409047825 */ /* 0x001fca00078e0204 */
[----:B--2---:R-:W-:Y:S01]  /*0620*/  STG.E desc[UR6][R4.64], R3 ;  /* 0x0000000304007986 */ /* 0x004fe2000c101906 */
[----:B------:R-:W-:Y:S05]  /*0630*/  EXIT ;  /* 0x000000000000794d */ /* 0x000fea0003800000 */
.L_x_2:
[----:B------:R-:W-:-:S00]  /*0640*/  BRA `(.L_x_2) ;  /* 0xfffffffc00fc7947 */ /* 0x000fc0000383ffff */
[----:B------:R-:W-:-:S00]  /*0650*/  NOP ;  /* 0x0000000000007918 */ /* 0x000fc00000000000 */
        /* <DEDUP_REMOVED lines=10> */
.L_x_3:


//--------------------- .nv.shared._Z25StreamingCompactionKernelPiPfiS0_i --------------------------
	.section	.nv.shared._Z25StreamingCompactionKernelPiPfiS0_i,"aw",@nobits
	.sectionflags	@""
	.align	4
.nv.shared._Z25StreamingCompactionKernelPiPfiS0_i:
	.zero		1156


//--------------------- .nv.shared.reserved.0     --------------------------
	.section	.nv.shared.reserved.0,"aw",@nobits
	.weak		__nv_reservedSMEM_offset_0_alias
	.size		__nv_reservedSMEM_offset_0_alias, 0, 64
	.other		__nv_reservedSMEM_offset_0_alias,@"STO_CUDA_RESERVED_SHARED STV_DEFAULT"
__nv_reservedSMEM_offset_0_alias:
	.zero		0
	.zero		64


//--------------------- .nv.constant0._Z25StreamingCompactionKernelPiPfiS0_i --------------------------
	.section	.nv.constant0._Z25StreamingCompactionKernelPiPfiS0_i,"a",@progbits
	.sectionflags	@""
	.align	4
.nv.constant0._Z25StreamingCompactionKernelPiPfiS0_i:
	.zero		932


//--------------------- SYMBOLS --------------------------

	.type		.nv.reservedSmem.offset0,@object
	.size		.nv.reservedSmem.offset0,0x4
	.type		.nv.reservedSmem.cap,@object
	.size		.nv.reservedSmem.cap,0x4
